	.headerflags	@"EF_CUDA_TEXMODE_UNIFIED EF_CUDA_64BIT_ADDRESS EF_CUDA_ACCELERATORS EF_CUDA_SM90 EF_CUDA_VIRTUAL_SM(EF_CUDA_SM90)"
	.elftype	@"ET_EXEC"


//--------------------- .nv.info                  --------------------------
	.section	.nv.info,"",@"SHT_CUDA_INFO"
	.align	4


	//----- nvinfo : EIATTR_REGCOUNT
	.align		4
        /*0000*/ 	.byte	0x04, 0x2f
        /*0002*/ 	.short	(.L_3 - .L_2)
	.align		4
.L_2:
        /*0004*/ 	.word	index@(triton_poi_fused__native_batch_norm_legit_no_training_add_relu_44)
        /*0008*/ 	.word	0x0000001c


	//----- nvinfo : EIATTR_MIN_STACK_SIZE
	.align		4
.L_3:
        /*000c*/ 	.byte	0x04, 0x12
        /*000e*/ 	.short	(.L_5 - .L_4)
	.align		4
.L_4:
        /*0010*/ 	.word	index@(triton_poi_fused__native_batch_norm_legit_no_training_add_relu_44)
        /*0014*/ 	.word	0x00000000


	//----- nvinfo : EIATTR_FRAME_SIZE
	.align		4
.L_5:
        /*0018*/ 	.byte	0x04, 0x11
        /*001a*/ 	.short	(.L_7 - .L_6)
	.align		4
.L_6:
        /*001c*/ 	.word	index@(triton_poi_fused__native_batch_norm_legit_no_training_add_relu_44)
        /*0020*/ 	.word	0x00000000


	//----- nvinfo : EIATTR_MIN_STACK_SIZE
	.align		4
.L_7:
        /*0024*/ 	.byte	0x04, 0x12
        /*0026*/ 	.short	(.L_9 - .L_8)
	.align		4
.L_8:
        /*0028*/ 	.word	index@(triton_poi_fused__native_batch_norm_legit_no_training_add_relu_44)
        /*002c*/ 	.word	0x00000000
.L_9:


//--------------------- .nv.info.triton_poi_fused__native_batch_norm_legit_no_training_add_relu_44 --------------------------
	.section	.nv.info.triton_poi_fused__native_batch_norm_legit_no_training_add_relu_44,"",@"SHT_CUDA_INFO"
	.sectionflags	@""
	.align	4


	//----- nvinfo : EIATTR_CUDA_API_VERSION
	.align		4
        /*0000*/ 	.byte	0x04, 0x37
        /*0002*/ 	.short	(.L_11 - .L_10)
.L_10:
        /*0004*/ 	.word	0x0000007c


	//----- nvinfo : EIATTR_KPARAM_INFO
	.align		4
.L_11:
        /*0008*/ 	.byte	0x04, 0x17
        /*000a*/ 	.short	(.L_13 - .L_12)
.L_12:
        /*000c*/ 	.word	0x00000000
        /*0010*/ 	.short	0x000b
        /*0012*/ 	.short	0x0058
        /*0014*/ 	.byte	0x00, 0xf0, 0x11, 0x00


	//----- nvinfo : EIATTR_KPARAM_INFO
	.align		4
.L_13:
        /*0018*/ 	.byte	0x04, 0x17
        /*001a*/ 	.short	(.L_15 - .L_14)
.L_14:
        /*001c*/ 	.word	0x00000000
        /*0020*/ 	.short	0x000a
        /*0022*/ 	.short	0x0050
        /*0024*/ 	.byte	0x00, 0xf4, 0x21, 0x00


	//----- nvinfo : EIATTR_KPARAM_INFO
	.align		4
.L_15:
        /*0028*/ 	.byte	0x04, 0x17
        /*002a*/ 	.short	(.L_17 - .L_16)
.L_16:
        /*002c*/ 	.word	0x00000000
        /*0030*/ 	.short	0x0009
        /*0032*/ 	.short	0x0048
        /*0034*/ 	.byte	0x00, 0xf4, 0x21, 0x00


	//----- nvinfo : EIATTR_KPARAM_INFO
	.align		4
.L_17:
        /*0038*/ 	.byte	0x04, 0x17
        /*003a*/ 	.short	(.L_19 - .L_18)
.L_18:
        /*003c*/ 	.word	0x00000000
        /*0040*/ 	.short	0x0008
        /*0042*/ 	.short	0x0040
        /*0044*/ 	.byte	0x00, 0xf4, 0x21, 0x00


	//----- nvinfo : EIATTR_KPARAM_INFO
	.align		4
.L_19:
        /*0048*/ 	.byte	0x04, 0x17
        /*004a*/ 	.short	(.L_21 - .L_20)
.L_20:
        /*004c*/ 	.word	0x00000000
        /*0050*/ 	.short	0x0007
        /*0052*/ 	.short	0x0038
        /*0054*/ 	.byte	0x00, 0xf4, 0x21, 0x00


	//----- nvinfo : EIATTR_KPARAM_INFO
	.align		4
.L_21:
        /*0058*/ 	.byte	0x04, 0x17
        /*005a*/ 	.short	(.L_23 - .L_22)
.L_22:
        /*005c*/ 	.word	0x00000000
        /*0060*/ 	.short	0x0006
        /*0062*/ 	.short	0x0030
        /*0064*/ 	.byte	0x00, 0xf4, 0x21, 0x00


	//----- nvinfo : EIATTR_KPARAM_INFO
	.align		4
.L_23:
        /*0068*/ 	.byte	0x04, 0x17
        /*006a*/ 	.short	(.L_25 - .L_24)
.L_24:
        /*006c*/ 	.word	0x00000000
        /*0070*/ 	.short	0x0005
        /*0072*/ 	.short	0x0028
        /*0074*/ 	.byte	0x00, 0xf4, 0x21, 0x00


	//----- nvinfo : EIATTR_KPARAM_INFO
	.align		4
.L_25:
        /*0078*/ 	.byte	0x04, 0x17
        /*007a*/ 	.short	(.L_27 - .L_26)
.L_26:
        /*007c*/ 	.word	0x00000000
        /*0080*/ 	.short	0x0004
        /*0082*/ 	.short	0x0020
        /*0084*/ 	.byte	0x00, 0xf4, 0x21, 0x00


	//----- nvinfo : EIATTR_KPARAM_INFO
	.align		4
.L_27:
        /*0088*/ 	.byte	0x04, 0x17
        /*008a*/ 	.short	(.L_29 - .L_28)
.L_28:
        /*008c*/ 	.word	0x00000000
        /*0090*/ 	.short	0x0003
        /*0092*/ 	.short	0x0018
        /*0094*/ 	.byte	0x00, 0xf4, 0x21, 0x00


	//----- nvinfo : EIATTR_KPARAM_INFO
	.align		4
.L_29:
        /*0098*/ 	.byte	0x04, 0x17
        /*009a*/ 	.short	(.L_31 - .L_30)
.L_30:
        /*009c*/ 	.word	0x00000000
        /*00a0*/ 	.short	0x0002
        /*00a2*/ 	.short	0x0010
        /*00a4*/ 	.byte	0x00, 0xf4, 0x21, 0x00


	//----- nvinfo : EIATTR_KPARAM_INFO
	.align		4
.L_31:
        /*00a8*/ 	.byte	0x04, 0x17
        /*00aa*/ 	.short	(.L_33 - .L_32)
.L_32:
        /*00ac*/ 	.word	0x00000000
        /*00b0*/ 	.short	0x0001
        /*00b2*/ 	.short	0x0008
        /*00b4*/ 	.byte	0x00, 0xf4, 0x21, 0x00


	//----- nvinfo : EIATTR_KPARAM_INFO
	.align		4
.L_33:
        /*00b8*/ 	.byte	0x04, 0x17
        /*00ba*/ 	.short	(.L_35 - .L_34)
.L_34:
        /*00bc*/ 	.word	0x00000000
        /*00c0*/ 	.short	0x0000
        /*00c2*/ 	.short	0x0000
        /*00c4*/ 	.byte	0x00, 0xf4, 0x21, 0x00


	//----- nvinfo : EIATTR_SPARSE_MMA_MASK
	.align		4
.L_35:
        /*00c8*/ 	.byte	0x03, 0x50
        /*00ca*/ 	.short	0x0000


	//----- nvinfo : EIATTR_MAXREG_COUNT
	.align		4
        /*00cc*/ 	.byte	0x03, 0x1b
        /*00ce*/ 	.short	0x00ff


	//----- nvinfo : EIATTR_EXIT_INSTR_OFFSETS
	.align		4
        /*00d0*/ 	.byte	0x04, 0x1c
        /*00d2*/ 	.short	(.L_37 - .L_36)


	//   ....[0]....
.L_36:
        /*00d4*/ 	.word	0x000004a0


	//----- nvinfo : EIATTR_REQNTID
	.align		4
.L_37:
        /*00d8*/ 	.byte	0x04, 0x10
        /*00da*/ 	.short	(.L_39 - .L_38)
.L_38:
        /*00dc*/ 	.word	0x00000080
        /*00e0*/ 	.word	0x00000001
        /*00e4*/ 	.word	0x00000001


	//----- nvinfo : EIATTR_CBANK_PARAM_SIZE
	.align		4
.L_39:
        /*00e8*/ 	.byte	0x03, 0x19
        /*00ea*/ 	.short	0x005c


	//----- nvinfo : EIATTR_PARAM_CBANK
	.align		4
        /*00ec*/ 	.byte	0x04, 0x0a
        /*00ee*/ 	.short	(.L_41 - .L_40)
	.align		4
.L_40:
        /*00f0*/ 	.word	index@(.nv.constant0.triton_poi_fused__native_batch_norm_legit_no_training_add_relu_44)
        /*00f4*/ 	.short	0x0210
        /*00f6*/ 	.short	0x005c


	//----- nvinfo : EIATTR_SW_WAR
	.align		4
.L_41:
        /*00f8*/ 	.byte	0x04, 0x36
        /*00fa*/ 	.short	(.L_43 - .L_42)
.L_42:
        /*00fc*/ 	.word	0x00000008
.L_43:


//--------------------- .nv.callgraph             --------------------------
	.section	.nv.callgraph,"",@"SHT_CUDA_CALLGRAPH"
	.align	4
	.sectionentsize	8
	.align		4
        /*0000*/ 	.word	0x00000000
	.align		4
        /*0004*/ 	.word	0xffffffff
	.align		4
        /*0008*/ 	.word	0x00000000
	.align		4
        /*000c*/ 	.word	0xfffffffe
	.align		4
        /*0010*/ 	.word	0x00000000
	.align		4
        /*0014*/ 	.word	0xfffffffd
	.align		4
        /*0018*/ 	.word	0x00000000
	.align		4
        /*001c*/ 	.word	0xfffffffc


//--------------------- .nv.constant4             --------------------------
	.section	.nv.constant4,"a",@progbits
	.align	8
	.align		8
.nv.constant4:
        /*0000*/ 	.dword	_$_str
	.align		8
        /*0008*/ 	.dword	_$_str_$_2


//--------------------- .text.triton_poi_fused__native_batch_norm_legit_no_training_add_relu_44 --------------------------
	.section	.text.triton_poi_fused__native_batch_norm_legit_no_training_add_relu_44,"ax",@progbits
	.align	128
        .global         triton_poi_fused__native_batch_norm_legit_no_training_add_relu_44
        .type           triton_poi_fused__native_batch_norm_legit_no_training_add_relu_44,@function
        .size           triton_poi_fused__native_batch_norm_legit_no_training_add_relu_44,(.L_x_1 - triton_poi_fused__native_batch_norm_legit_no_training_add_relu_44)
        .other          triton_poi_fused__native_batch_norm_legit_no_training_add_relu_44,@"STO_CUDA_ENTRY STV_DEFAULT"
triton_poi_fused__native_batch_norm_legit_no_training_add_relu_44:
.text.triton_poi_fused__native_batch_norm_legit_no_training_add_relu_44:
[----:B------:R-:W-:Y:S01]  /*0000*/  LDC R1, c[0x0][0x28] ;  /* 0x00000a00ff017b82 */ /* 0x000fe20000000800 */
[----:B------:R-:W1:Y:S07]  /*0010*/  S2R R10, SR_TID.X ;  /* 0x00000000000a7919 */ /* 0x000e6e0000002100 */
[----:B------:R-:W2:Y:S01]  /*0020*/  LDC.64 R14, c[0x0][0x228] ;  /* 0x00008a00ff0e7b82 */ /* 0x000ea20000000a00 */
[----:B------:R-:W-:Y:S01]  /*0030*/  ULDC.64 UR4, c[0x0][0x208] ;  /* 0x0000820000047ab9 */ /* 0x000fe20000000a00 */
[----:B------:R-:W3:Y:S06]  /*0040*/  S2R R3, SR_CTAID.X ;  /* 0x0000000000037919 */ /* 0x000eec0000002500 */
[----:B------:R-:W4:Y:S08]  /*0050*/  LDC.64 R22, c[0x0][0x250] ;  /* 0x00009400ff167b82 */ /* 0x000f300000000a00 */
[----:B------:R-:W5:Y:S08]  /*0060*/  LDC.64 R18, c[0x0][0x248] ;  /* 0x00009200ff127b82 */ /* 0x000f700000000a00 */
[----:B------:R-:W5:Y:S01]  /*0070*/  LDC.64 R24, c[0x0][0x218] ;  /* 0x00008600ff187b82 */ /* 0x000f620000000a00 */
[----:B-1----:R-:W-:-:S07]  /*0080*/  LOP3.LUT R10, R10, 0x7f, RZ, 0xc0, !PT ;  /* 0x0000007f0a0a7812 */ /* 0x002fce00078ec0ff */
[----:B------:R-:W1:Y:S01]  /*0090*/  LDC.64 R16, c[0x0][0x220] ;  /* 0x00008800ff107b82 */ /* 0x000e620000000a00 */
[----:B---3--:R-:W-:Y:S02]  /*00a0*/  SHF.R.S32.HI R0, RZ, 0x18, R3 ;  /* 0x00000018ff007819 */ /* 0x008fe40000011403 */
[----:B------:R-:W-:Y:S02]  /*00b0*/  LEA R10, R3, R10, 0x7 ;  /* 0x0000000a030a7211 */ /* 0x000fe400078e38ff */
[----:B------:R-:W-:-:S03]  /*00c0*/  SGXT R3, R0, 0x1 ;  /* 0x000000010003781a */ /* 0x000fc60000000200 */
[----:B------:R-:W3:Y:S01]  /*00d0*/  LDC.64 R20, c[0x0][0x240] ;  /* 0x00009000ff147b82 */ /* 0x000ee20000000a00 */
[----:B------:R-:W-:-:S04]  /*00e0*/  LEA.HI R3, R3, R10, RZ, 0x9 ;  /* 0x0000000a03037211 */ /* 0x000fc800078f48ff */
[----:B------:R-:W-:-:S03]  /*00f0*/  LOP3.LUT R3, R3, 0xfffffe00, RZ, 0xc0, !PT ;  /* 0xfffffe0003037812 */ /* 0x000fc600078ec0ff */
[----:B------:R-:W3:Y:S01]  /*0100*/  LDC.64 R8, c[0x0][0x230] ;  /* 0x00008c00ff087b82 */ /* 0x000ee20000000a00 */
[----:B------:R-:W-:-:S05]  /*0110*/  IADD3 R13, R10, -R3, RZ ;  /* 0x800000030a0d7210 */ /* 0x000fca0007ffe0ff */
[C---:B--2---:R-:W-:Y:S02]  /*0120*/  IMAD.WIDE R14, R13.reuse, 0x4, R14 ;  /* 0x000000040d0e7825 */ /* 0x044fe400078e020e */
[----:B------:R-:W2:Y:S02]  /*0130*/  LDC.64 R6, c[0x0][0x238] ;  /* 0x00008e00ff067b82 */ /* 0x000ea40000000a00 */
[C---:B----4-:R-:W-:Y:S01]  /*0140*/  IMAD.WIDE R22, R13.reuse, 0x4, R22 ;  /* 0x000000040d167825 */ /* 0x050fe200078e0216 */
[----:B------:R4:W2:Y:S04]  /*0150*/  LDG.E.EL R0, desc[UR4][R14.64] ;  /* 0x000000040e007981 */ /* 0x0008a8000c2e1900 */
[----:B------:R-:W2:Y:S01]  /*0160*/  LDG.E.EL R11, desc[UR4][R22.64] ;  /* 0x00000004160b7981 */ /* 0x000ea2000c2e1900 */
[----:B------:R-:W2:Y:S01]  /*0170*/  LDC.64 R4, c[0x0][0x258] ;  /* 0x00009600ff047b82 */ /* 0x000ea20000000a00 */
[----:B-----5:R-:W-:-:S04]  /*0180*/  IMAD.WIDE R18, R13, 0x4, R18 ;  /* 0x000000040d127825 */ /* 0x020fc800078e0212 */
[C---:B0---4-:R-:W-:Y:S02]  /*0190*/  IMAD.WIDE R14, R10.reuse, 0x4, R24 ;  /* 0x000000040a0e7825 */ /* 0x051fe400078e0218 */
[----:B------:R-:W4:Y:S01]  /*01a0*/  LDG.E.EL R19, desc[UR4][R18.64] ;  /* 0x0000000412137981 */ /* 0x000f22000c2e1900 */
[----:B------:R-:W0:Y:S01]  /*01b0*/  LDC.64 R2, c[0x0][0x260] ;  /* 0x00009800ff027b82 */ /* 0x000e220000000a00 */
[C---:B-1----:R-:W-:Y:S02]  /*01c0*/  IMAD.WIDE R16, R13.reuse, 0x4, R16 ;  /* 0x000000040d107825 */ /* 0x042fe400078e0210 */
[----:B------:R-:W5:Y:S02]  /*01d0*/  LDG.E R14, desc[UR4][R14.64] ;  /* 0x000000040e0e7981 */ /* 0x000f64000c1e1900 */
[----:B---3--:R-:W-:Y:S02]  /*01e0*/  IMAD.WIDE R20, R10, 0x4, R20 ;  /* 0x000000040a147825 */ /* 0x008fe400078e0214 */
[----:B------:R-:W5:Y:S02]  /*01f0*/  LDG.E.EL R17, desc[UR4][R16.64] ;  /* 0x0000000410117981 */ /* 0x000f64000c2e1900 */
[----:B------:R-:W-:-:S02]  /*0200*/  IMAD.WIDE R8, R13, 0x4, R8 ;  /* 0x000000040d087825 */ /* 0x000fc400078e0208 */
[----:B------:R-:W4:Y:S02]  /*0210*/  LDG.E R12, desc[UR4][R20.64] ;  /* 0x00000004140c7981 */ /* 0x000f24000c1e1900 */
[C---:B--2---:R-:W-:Y:S02]  /*0220*/  IMAD.WIDE R6, R13.reuse, 0x4, R6 ;  /* 0x000000040d067825 */ /* 0x044fe400078e0206 */
[----:B------:R-:W2:Y:S02]  /*0230*/  LDG.E.EL R8, desc[UR4][R8.64] ;  /* 0x0000000408087981 */ /* 0x000ea4000c2e1900 */
[C---:B------:R-:W-:Y:S02]  /*0240*/  IMAD.WIDE R4, R13.reuse, 0x4, R4 ;  /* 0x000000040d047825 */ /* 0x040fe400078e0204 */
[----:B------:R-:W2:Y:S04]  /*0250*/  LDG.E.EL R7, desc[UR4][R6.64] ;  /* 0x0000000406077981 */ /* 0x000ea8000c2e1900 */
[----:B------:R1:W3:Y:S01]  /*0260*/  LDG.E.EL R4, desc[UR4][R4.64] ;  /* 0x0000000404047981 */ /* 0x0002e2000c2e1900 */
[----:B0-----:R-:W-:-:S05]  /*0270*/  IMAD.WIDE R2, R13, 0x4, R2 ;  /* 0x000000040d027825 */ /* 0x001fca00078e0202 */
[----:B------:R0:W3:Y:S01]  /*0280*/  LDG.E.EL R13, desc[UR4][R2.64] ;  /* 0x00000004020d7981 */ /* 0x0000e2000c2e1900 */
[----:B-1----:R-:W-:Y:S01]  /*0290*/  HFMA2.MMA R5, -RZ, RZ, 1.625, 0 ;  /* 0x3e800000ff057435 */ /* 0x002fe200000001ff */
[----:B0-----:R-:W0:Y:S02]  /*02a0*/  LDC.64 R2, c[0x0][0x210] ;  /* 0x00008400ff027b82 */ /* 0x001e240000000a00 */
[----:B0-----:R-:W-:-:S04]  /*02b0*/  IMAD.WIDE R2, R10, 0x4, R2 ;  /* 0x000000040a027825 */ /* 0x001fc800078e0202 */
[----:B------:R-:W-:Y:S01]  /*02c0*/  FADD R0, R0, 9.9999997473787516356e-06 ;  /* 0x3727c5ac00007421 */ /* 0x000fe20000000000 */
[----:B------:R-:W-:-:S03]  /*02d0*/  FADD R11, R11, 9.9999997473787516356e-06 ;  /* 0x3727c5ac0b0b7421 */ /* 0x000fc60000000000 */
[----:B------:R-:W0:Y:S08]  /*02e0*/  MUFU.SQRT R15, R0 ;  /* 0x00000000000f7308 */ /* 0x000e300000002000 */
[----:B------:R-:W1:Y:S01]  /*02f0*/  MUFU.SQRT R16, R11 ;  /* 0x0000000b00107308 */ /* 0x000e620000002000 */
[C---:B0-----:R-:W-:Y:S02]  /*0300*/  FSETP.GT.AND P0, PT, R15.reuse, 8.50705917302346158658e+37, PT ;  /* 0x7e8000000f00780b */ /* 0x041fe40003f04000 */
[----:B------:R-:W-:-:S02]  /*0310*/  FSETP.GEU.AND P2, PT, R15, 1.175494350822287508e-38, PT ;  /* 0x008000000f00780b */ /* 0x000fc40003f4e000 */
[C---:B-1----:R-:W-:Y:S02]  /*0320*/  FSETP.GT.AND P1, PT, R16.reuse, 8.50705917302346158658e+37, PT ;  /* 0x7e8000001000780b */ /* 0x042fe40003f24000 */
[----:B------:R-:W-:-:S07]  /*0330*/  FSETP.GEU.AND P3, PT, R16, 1.175494350822287508e-38, PT ;  /* 0x008000001000780b */ /* 0x000fce0003f6e000 */
[----:B------:R-:W-:-:S04]  /*0340*/  @P0 FMUL R15, R15, 0.25 ;  /* 0x3e8000000f0f0820 */ /* 0x000fc80000400000 */
[----:B------:R-:W-:Y:S01]  /*0350*/  @!P2 FMUL R15, R15, 16777216 ;  /* 0x4b8000000f0fa820 */ /* 0x000fe20000400000 */
[----:B------:R-:W-:-:S04]  /*0360*/  @P1 FMUL R16, R16, 0.25 ;  /* 0x3e80000010101820 */ /* 0x000fc80000400000 */
[----:B------:R-:W-:Y:S01]  /*0370*/  @!P3 FMUL R16, R16, 16777216 ;  /* 0x4b8000001010b820 */ /* 0x000fe20000400000 */
[----:B------:R-:W0:Y:S01]  /*0380*/  MUFU.RCP R15, R15 ;  /* 0x0000000f000f7308 */ /* 0x000e220000001000 */
[----:B------:R-:W-:-:S07]  /*0390*/  FSEL R0, R5, 1, P0 ;  /* 0x3f80000005007808 */ /* 0x000fce0000000000 */
[----:B------:R-:W1:Y:S01]  /*03a0*/  MUFU.RCP R16, R16 ;  /* 0x0000001000107308 */ /* 0x000e620000001000 */
[----:B------:R-:W-:Y:S01]  /*03b0*/  FSEL R5, R5, 1, P1 ;  /* 0x3f80000005057808 */ /* 0x000fe20000800000 */
[----:B------:R-:W-:-:S04]  /*03c0*/  @!P2 FMUL R0, R0, 16777216 ;  /* 0x4b8000000000a820 */ /* 0x000fc80000400000 */
[----:B------:R-:W-:Y:S01]  /*03d0*/  @!P3 FMUL R5, R5, 16777216 ;  /* 0x4b8000000505b820 */ /* 0x000fe20000400000 */
[----:B----4-:R-:W-:Y:S01]  /*03e0*/  FADD R12, R12, -R19 ;  /* 0x800000130c0c7221 */ /* 0x010fe20000000000 */
[----:B0-----:R-:W-:Y:S01]  /*03f0*/  FMUL R0, R15, R0 ;  /* 0x000000000f007220 */ /* 0x001fe20000400000 */
[----:B-----5:R-:W-:Y:S01]  /*0400*/  FADD R17, R14, -R17 ;  /* 0x800000110e117221 */ /* 0x020fe20000000000 */
[----:B-1----:R-:W-:-:S03]  /*0410*/  FMUL R5, R16, R5 ;  /* 0x0000000510057220 */ /* 0x002fc60000400000 */
[----:B------:R-:W-:Y:S01]  /*0420*/  FMUL R0, R0, R17 ;  /* 0x0000001100007220 */ /* 0x000fe20000400000 */
[----:B------:R-:W-:-:S03]  /*0430*/  FMUL R5, R5, R12 ;  /* 0x0000000c05057220 */ /* 0x000fc60000400000 */
[----:B--2---:R-:W-:Y:S01]  /*0440*/  FFMA R0, R8, R0, R7 ;  /* 0x0000000008007223 */ /* 0x004fe20000000007 */
[----:B---3--:R-:W-:-:S04]  /*0450*/  FFMA R5, R4, R5, R13 ;  /* 0x0000000504057223 */ /* 0x008fc8000000000d */
[C---:B------:R-:W-:Y:S01]  /*0460*/  FADD R4, R0.reuse, R5 ;  /* 0x0000000500047221 */ /* 0x040fe20000000000 */
[----:B------:R-:W-:-:S04]  /*0470*/  FSETP.GEU.AND P0, PT, R0, -R5, PT ;  /* 0x800000050000720b */ /* 0x000fc80003f0e000 */
[----:B------:R-:W-:-:S05]  /*0480*/  FSEL R5, R4, RZ, P0 ;  /* 0x000000ff04057208 */ /* 0x000fca0000000000 */
[----:B------:R-:W-:Y:S01]  /*0490*/  STG.E desc[UR4][R2.64], R5 ;  /* 0x0000000502007986 */ /* 0x000fe2000c101904 */
[----:B------:R-:W-:Y:S05]  /*04a0*/  EXIT ;  /* 0x000000000000794d */ /* 0x000fea0003800000 */
.L_x_0:
[----:B------:R-:W-:-:S00]  /*04b0*/  BRA `(.L_x_0) ;  /* 0xfffffffc00fc7947 */ /* 0x000fc0000383ffff */
[----:B------:R-:W-:-:S00]  /*04c0*/  NOP ;  /* 0x0000000000007918 */ /* 0x000fc00000000000 */
        /* <DEDUP_REMOVED lines=11> */
.L_x_1:


//--------------------- .nv.global.init           --------------------------
	.section	.nv.global.init,"aw",@progbits
.nv.global.init:
	.type		_$_str,@object
	.size		_$_str,(_$_str_$_2 - _$_str)
_$_str:
        /*0000*/ 	.byte	0x5f, 0x5f, 0x43, 0x55, 0x44, 0x41, 0x5f, 0x46, 0x54, 0x5a, 0x00
	.type		_$_str_$_2,@object
	.size		_$_str_$_2,(.L_1 - _$_str_$_2)
_$_str_$_2:
        /*000b*/ 	.byte	0x5f, 0x5f, 0x43, 0x55, 0x44, 0x41, 0x5f, 0x50, 0x52, 0x45, 0x43, 0x5f, 0x53, 0x51, 0x52, 0x54
        /*001b*/ 	.byte	0x00
.L_1:


//--------------------- .nv.constant0.triton_poi_fused__native_batch_norm_legit_no_training_add_relu_44 --------------------------
	.section	.nv.constant0.triton_poi_fused__native_batch_norm_legit_no_training_add_relu_44,"a",@progbits
	.sectionflags	@""
	.align	4
.nv.constant0.triton_poi_fused__native_batch_norm_legit_no_training_add_relu_44:
	.zero		620
